//
// Generated by NVIDIA NVVM Compiler
//
// Compiler Build ID: CL-36424714
// Cuda compilation tools, release 13.0, V13.0.88
// Based on NVVM 20.0.0
//

.version 9.0
.target sm_100
.address_size 64

	// .globl	_Z17mean_of_array_gpuPfi

.visible .entry _Z17mean_of_array_gpuPfi(
	.param .u64 .ptr .align 1 _Z17mean_of_array_gpuPfi_param_0,
	.param .u32 _Z17mean_of_array_gpuPfi_param_1
)
{
	.reg .pred 	%p<5>;
	.reg .b32 	%r<10>;
	.reg .b32 	%f<7>;
	.reg .b64 	%rd<7>;

	ld.param.u64 	%rd3, [_Z17mean_of_array_gpuPfi_param_0];
	ld.param.u32 	%r4, [_Z17mean_of_array_gpuPfi_param_1];
	cvta.to.global.u64 	%rd1, %rd3;
	mov.u32 	%r5, %tid.x;
	mov.u32 	%r6, %ntid.x;
	mov.u32 	%r7, %ctaid.x;
	mad.lo.s32 	%r1, %r6, %r7, %r5;
	setp.lt.s32 	%p1, %r4, 2;
	@%p1 bra 	$L__BB0_5;
	mul.wide.s32 	%rd4, %r1, 4;
	add.s64 	%rd2, %rd1, %rd4;
	mov.u32 	%r9, %r4;
$L__BB0_2:
	shr.u32 	%r3, %r9, 1;
	setp.ge.s32 	%p2, %r1, %r3;
	@%p2 bra 	$L__BB0_4;
	shl.b32 	%r8, %r3, 2;
	cvt.u64.u32 	%rd5, %r8;
	add.s64 	%rd6, %rd2, %rd5;
	ld.global.f32 	%f1, [%rd6];
	ld.global.f32 	%f2, [%rd2];
	add.f32 	%f3, %f1, %f2;
	st.global.f32 	[%rd2], %f3;
$L__BB0_4:
	bar.sync 	0;
	setp.gt.u32 	%p3, %r9, 3;
	mov.u32 	%r9, %r3;
	@%p3 bra 	$L__BB0_2;
$L__BB0_5:
	setp.ne.s32 	%p4, %r1, 0;
	@%p4 bra 	$L__BB0_7;
	ld.global.f32 	%f4, [%rd1];
	cvt.rn.f32.s32 	%f5, %r4;
	div.rn.f32 	%f6, %f4, %f5;
	st.global.f32 	[%rd1], %f6;
$L__BB0_7:
	ret;

}


// ===== COMPILED SASS (sm_100) =====

	.target	sm_100

	.elftype	@"ET_EXEC"


//--------------------- .note.nv.tkinfo           --------------------------
	.section	.note.nv.tkinfo,"",@"SHT_NOTE"
	.sectionflags	@"SHF_NOTE_NV_TKINFO"
	.tkinfo
        /*0018*/ 	.word	0x00000002
        /*0030*/ 	.string	""
        /*0030*/ 	.string	"ptxas"
        /*0030*/ 	.string	"Cuda compilation tools, release 13.0, V13.0.88"
        /*0030*/ 	.string	"Build cuda_13.0.r13.0/compiler.36424714_0"
        /*0030*/ 	.string	"-arch sm_100 -m 64 "



//--------------------- .note.nv.cuinfo           --------------------------
	.section	.note.nv.cuinfo,"",@"SHT_NOTE"
	.sectionflags	@"SHF_NOTE_NV_CUINFO"
        /*0018*/ 	.short	0x0002
        /*001a*/ 	.short	0x0064
        /*001c*/ 	.short	0x0082
	.zero		2


//--------------------- .nv.info                  --------------------------
	.section	.nv.info,"",@"SHT_CUDA_INFO"
	.align	4


	//----- nvinfo : EIATTR_REGCOUNT
	.align		4
        /*0000*/ 	.byte	0x04, 0x2f
        /*0002*/ 	.short	(.L_1 - .L_0)
	.align		4
.L_0:
        /*0004*/ 	.word	index@(_Z17mean_of_array_gpuPfi)
        /*0008*/ 	.word	0x0000000e


	//----- nvinfo : EIATTR_FRAME_SIZE
	.align		4
.L_1:
        /*000c*/ 	.byte	0x04, 0x11
        /*000e*/ 	.short	(.L_3 - .L_2)
	.align		4
.L_2:
        /*0010*/ 	.word	index@($__internal_0_$__cuda_sm3x_div_rn_noftz_f32_slowpath)
        /*0014*/ 	.word	0x00000000


	//----- nvinfo : EIATTR_FRAME_SIZE
	.align		4
.L_3:
        /*0018*/ 	.byte	0x04, 0x11
        /*001a*/ 	.short	(.L_5 - .L_4)
	.align		4
.L_4:
        /*001c*/ 	.word	index@(_Z17mean_of_array_gpuPfi)
        /*0020*/ 	.word	0x00000000


	//----- nvinfo : EIATTR_MIN_STACK_SIZE
	.align		4
.L_5:
        /*0024*/ 	.byte	0x04, 0x12
        /*0026*/ 	.short	(.L_7 - .L_6)
	.align		4
.L_6:
        /*0028*/ 	.word	index@(_Z17mean_of_array_gpuPfi)
        /*002c*/ 	.word	0x00000000
.L_7:


//--------------------- .nv.compat                --------------------------
	.section	.nv.compat,"",@"SHT_CUDA_COMPAT_INFO"
	.align	4
        /*0000*/ 	.byte	0x02, 0x09, 0x00, 0x00, 0x02, 0x02, 0x01, 0x00, 0x02, 0x05, 0x05, 0x00, 0x03, 0x07, 0x01, 0x01
        /*0010*/ 	.byte	0x02, 0x03, 0x00, 0x00, 0x02, 0x06, 0x01, 0x00, 0x04, 0x0b, 0x08, 0x00, 0x01, 0x00, 0x00, 0x00
        /*0020*/ 	.byte	0x00, 0x00, 0x00, 0x00


//--------------------- .nv.info._Z17mean_of_array_gpuPfi --------------------------
	.section	.nv.info._Z17mean_of_array_gpuPfi,"",@"SHT_CUDA_INFO"
	.sectionflags	@""
	.align	4


	//----- nvinfo : EIATTR_CUDA_API_VERSION
	.align		4
        /*0000*/ 	.byte	0x04, 0x37
        /*0002*/ 	.short	(.L_9 - .L_8)
.L_8:
        /*0004*/ 	.word	0x00000082


	//----- nvinfo : EIATTR_KPARAM_INFO
	.align		4
.L_9:
        /*0008*/ 	.byte	0x04, 0x17
        /*000a*/ 	.short	(.L_11 - .L_10)
.L_10:
        /*000c*/ 	.word	0x00000000
        /*0010*/ 	.short	0x0001
        /*0012*/ 	.short	0x0008
        /*0014*/ 	.byte	0x00, 0xf0, 0x11, 0x00


	//----- nvinfo : EIATTR_KPARAM_INFO
	.align		4
.L_11:
        /*0018*/ 	.byte	0x04, 0x17
        /*001a*/ 	.short	(.L_13 - .L_12)
.L_12:
        /*001c*/ 	.word	0x00000000
        /*0020*/ 	.short	0x0000
        /*0022*/ 	.short	0x0000
        /*0024*/ 	.byte	0x00, 0xf5, 0x21, 0x00


	//----- nvinfo : EIATTR_SPARSE_MMA_MASK
	.align		4
.L_13:
        /*0028*/ 	.byte	0x03, 0x50
        /*002a*/ 	.short	0x0000


	//----- nvinfo : EIATTR_MAXREG_COUNT
	.align		4
        /*002c*/ 	.byte	0x03, 0x1b
        /*002e*/ 	.short	0x00ff


	//----- nvinfo : EIATTR_NUM_BARRIERS
	.align		4
        /*0030*/ 	.byte	0x02, 0x4c
        /*0032*/ 	.byte	0x01
	.zero		1


	//----- nvinfo : EIATTR_MERCURY_ISA_VERSION
	.align		4
        /*0034*/ 	.byte	0x03, 0x5f
        /*0036*/ 	.short	0x0101


	//----- nvinfo : EIATTR_VRC_CTA_INIT_COUNT
	.align		4
        /*0038*/ 	.byte	0x02, 0x4a
	.zero		1
	.zero		1


	//----- nvinfo : EIATTR_EXIT_INSTR_OFFSETS
	.align		4
        /*003c*/ 	.byte	0x04, 0x1c
        /*003e*/ 	.short	(.L_15 - .L_14)


	//   ....[0]....
.L_14:
        /*0040*/ 	.word	0x000001d0


	//   ....[1]....
        /*0044*/ 	.word	0x000002e0


	//----- nvinfo : EIATTR_CRS_STACK_SIZE
	.align		4
.L_15:
        /*0048*/ 	.byte	0x04, 0x1e
        /*004a*/ 	.short	(.L_17 - .L_16)
.L_16:
        /*004c*/ 	.word	0x00000000


	//----- nvinfo : EIATTR_CBANK_PARAM_SIZE
	.align		4
.L_17:
        /*0050*/ 	.byte	0x03, 0x19
        /*0052*/ 	.short	0x000c


	//----- nvinfo : EIATTR_PARAM_CBANK
	.align		4
        /*0054*/ 	.byte	0x04, 0x0a
        /*0056*/ 	.short	(.L_19 - .L_18)
	.align		4
.L_18:
        /*0058*/ 	.word	index@(.nv.constant0._Z17mean_of_array_gpuPfi)
        /*005c*/ 	.short	0x0380
        /*005e*/ 	.short	0x000c


	//----- nvinfo : EIATTR_SW_WAR
	.align		4
.L_19:
        /*0060*/ 	.byte	0x04, 0x36
        /*0062*/ 	.short	(.L_21 - .L_20)
.L_20:
        /*0064*/ 	.word	0x00000008
.L_21:


//--------------------- .nv.callgraph             --------------------------
	.section	.nv.callgraph,"",@"SHT_CUDA_CALLGRAPH"
	.align	4
	.sectionentsize	8
	.align		4
        /*0000*/ 	.word	0x00000000
	.align		4
        /*0004*/ 	.word	0xffffffff
	.align		4
        /*0008*/ 	.word	0x00000000
	.align		4
        /*000c*/ 	.word	0xfffffffe
	.align		4
        /*0010*/ 	.word	0x00000000
	.align		4
        /*0014*/ 	.word	0xfffffffd
	.align		4
        /*0018*/ 	.word	0x00000000
	.align		4
        /*001c*/ 	.word	0xfffffffc


//--------------------- .text._Z17mean_of_array_gpuPfi --------------------------
	.section	.text._Z17mean_of_array_gpuPfi,"ax",@progbits
	.align	128
        .global         _Z17mean_of_array_gpuPfi
        .type           _Z17mean_of_array_gpuPfi,@function
        .size           _Z17mean_of_array_gpuPfi,(.L_x_14 - _Z17mean_of_array_gpuPfi)
        .other          _Z17mean_of_array_gpuPfi,@"STO_CUDA_ENTRY STV_DEFAULT"
_Z17mean_of_array_gpuPfi:
.text._Z17mean_of_array_gpuPfi:
[----:B------:R-:W-:Y:S01]  /*0000*/  LDC R1, c[0x0][0x37c] ;  /* 0x0000df00ff017b82 */ /* 0x000fe20000000800 */
[----:B------:R-:W0:Y:S01]  /*0010*/  S2R R7, SR_TID.X ;  /* 0x0000000000077919 */ /* 0x000e220000002100 */
[----:B------:R-:W1:Y:S01]  /*0020*/  LDCU UR7, c[0x0][0x388] ;  /* 0x00007100ff0777ac */ /* 0x000e620008000800 */
[----:B------:R-:W0:Y:S01]  /*0030*/  S2R R0, SR_CTAID.X ;  /* 0x0000000000007919 */ /* 0x000e220000002500 */
[----:B------:R-:W0:Y:S01]  /*0040*/  LDCU UR6, c[0x0][0x360] ;  /* 0x00006c00ff0677ac */ /* 0x000e220008000800 */
[----:B------:R-:W2:Y:S01]  /*0050*/  LDCU.64 UR4, c[0x0][0x358] ;  /* 0x00006b00ff0477ac */ /* 0x000ea20008000a00 */
[----:B-1----:R-:W-:Y:S01]  /*0060*/  UISETP.GE.AND UP0, UPT, UR7, 0x2, UPT ;  /* 0x000000020700788c */ /* 0x002fe2000bf06270 */
[----:B0-----:R-:W-:-:S08]  /*0070*/  IMAD R7, R0, UR6, R7 ;  /* 0x0000000600077c24 */ /* 0x001fd0000f8e0207 */
[----:B--2---:R-:W-:Y:S05]  /*0080*/  BRA.U !UP0, `(.L_x_0) ;  /* 0x00000001084c7547 */ /* 0x004fea000b800000 */
[----:B------:R-:W0:Y:S01]  /*0090*/  LDC.64 R2, c[0x0][0x380] ;  /* 0x0000e000ff027b82 */ /* 0x000e220000000a00 */
[----:B------:R-:W1:Y:S02]  /*00a0*/  LDCU UR6, c[0x0][0x388] ;  /* 0x00007100ff0677ac */ /* 0x000e640008000800 */
[----:B-1----:R-:W-:Y:S02]  /*00b0*/  IMAD.U32 R0, RZ, RZ, UR6 ;  /* 0x00000006ff007e24 */ /* 0x002fe4000f8e00ff */
[----:B0-----:R-:W-:-:S07]  /*00c0*/  IMAD.WIDE R2, R7, 0x4, R2 ;  /* 0x0000000407027825 */ /* 0x001fce00078e0202 */
.L_x_3:
[----:B------:R-:W-:Y:S01]  /*00d0*/  SHF.R.U32.HI R6, RZ, 0x1, R0 ;  /* 0x00000001ff067819 */ /* 0x000fe20000011600 */
[----:B------:R-:W-:Y:S03]  /*00e0*/  BSSY.RECONVERGENT B0, `(.L_x_1) ;  /* 0x0000009000007945 */ /* 0x000fe60003800200 */
[----:B------:R-:W-:-:S13]  /*00f0*/  ISETP.GE.AND P0, PT, R7, R6, PT ;  /* 0x000000060700720c */ /* 0x000fda0003f06270 */
[----:B0-----:R-:W-:Y:S05]  /*0100*/  @P0 BRA `(.L_x_2) ;  /* 0x0000000000180947 */ /* 0x001fea0003800000 */
[----:B------:R-:W-:Y:S01]  /*0110*/  LEA R4, P0, R6, R2, 0x2 ;  /* 0x0000000206047211 */ /* 0x000fe200078010ff */
[----:B------:R-:W2:Y:S04]  /*0120*/  LDG.E R9, desc[UR4][R2.64] ;  /* 0x0000000402097981 */ /* 0x000ea8000c1e1900 */
[----:B------:R-:W-:-:S05]  /*0130*/  IMAD.X R5, RZ, RZ, R3, P0 ;  /* 0x000000ffff057224 */ /* 0x000fca00000e0603 */
[----:B------:R-:W2:Y:S02]  /*0140*/  LDG.E R4, desc[UR4][R4.64] ;  /* 0x0000000404047981 */ /* 0x000ea4000c1e1900 */
[----:B--2---:R-:W-:-:S05]  /*0150*/  FADD R9, R4, R9 ;  /* 0x0000000904097221 */ /* 0x004fca0000000000 */
[----:B------:R0:W-:Y:S02]  /*0160*/  STG.E desc[UR4][R2.64], R9 ;  /* 0x0000000902007986 */ /* 0x0001e4000c101904 */
.L_x_2:
[----:B------:R-:W-:Y:S05]  /*0170*/  BSYNC.RECONVERGENT B0 ;  /* 0x0000000000007941 */ /* 0x000fea0003800200 */
.L_x_1:
[----:B------:R-:W-:Y:S01]  /*0180*/  BAR.SYNC.DEFER_BLOCKING 0x0 ;  /* 0x0000000000007b1d */ /* 0x000fe20000010000 */
[----:B------:R-:W-:Y:S01]  /*0190*/  ISETP.GT.U32.AND P0, PT, R0, 0x3, PT ;  /* 0x000000030000780c */ /* 0x000fe20003f04070 */
[----:B------:R-:W-:-:S12]  /*01a0*/  IMAD.MOV.U32 R0, RZ, RZ, R6 ;  /* 0x000000ffff007224 */ /* 0x000fd800078e0006 */
[----:B------:R-:W-:Y:S05]  /*01b0*/  @P0 BRA `(.L_x_3) ;  /* 0xfffffffc00c40947 */ /* 0x000fea000383ffff */
.L_x_0:
[----:B------:R-:W-:-:S13]  /*01c0*/  ISETP.NE.AND P0, PT, R7, RZ, PT ;  /* 0x000000ff0700720c */ /* 0x000fda0003f05270 */
[----:B------:R-:W-:Y:S05]  /*01d0*/  @P0 EXIT ;  /* 0x000000000000094d */ /* 0x000fea0003800000 */
[----:B0-----:R-:W0:Y:S01]  /*01e0*/  LDC.64 R2, c[0x0][0x380] ;  /* 0x0000e000ff027b82 */ /* 0x001e220000000a00 */
[----:B------:R-:W1:Y:S01]  /*01f0*/  LDCU UR6, c[0x0][0x388] ;  /* 0x00007100ff0677ac */ /* 0x000e620008000800 */
[----:B0-----:R1:W2:Y:S02]  /*0200*/  LDG.E R0, desc[UR4][R2.64] ;  /* 0x0000000402007981 */ /* 0x0012a4000c1e1900 */
[----:B-1----:R-:W-:-:S04]  /*0210*/  I2FP.F32.S32 R3, UR6 ;  /* 0x0000000600037c45 */ /* 0x002fc80008201400 */
[----:B------:R-:W0:Y:S02]  /*0220*/  MUFU.RCP R4, R3 ;  /* 0x0000000300047308 */ /* 0x000e240000001000 */
[----:B0-----:R-:W-:-:S04]  /*0230*/  FFMA R5, -R3, R4, 1 ;  /* 0x3f80000003057423 */ /* 0x001fc80000000104 */
[----:B------:R-:W-:Y:S02]  /*0240*/  FFMA R5, R4, R5, R4 ;  /* 0x0000000504057223 */ /* 0x000fe40000000004 */
[----:B--2---:R-:W0:Y:S02]  /*0250*/  FCHK P0, R0, R3 ;  /* 0x0000000300007302 */ /* 0x004e240000000000 */
[----:B------:R-:W-:-:S04]  /*0260*/  FFMA R4, R0, R5, RZ ;  /* 0x0000000500047223 */ /* 0x000fc800000000ff */
[----:B------:R-:W-:-:S04]  /*0270*/  FFMA R6, -R3, R4, R0 ;  /* 0x0000000403067223 */ /* 0x000fc80000000100 */
[----:B------:R-:W-:Y:S01]  /*0280*/  FFMA R5, R5, R6, R4 ;  /* 0x0000000605057223 */ /* 0x000fe20000000004 */
[----:B0-----:R-:W-:Y:S06]  /*0290*/  @!P0 BRA `(.L_x_4) ;  /* 0x0000000000088947 */ /* 0x001fec0003800000 */
[----:B------:R-:W-:-:S07]  /*02a0*/  MOV R2, 0x2c0 ;  /* 0x000002c000027802 */ /* 0x000fce0000000f00 */
[----:B------:R-:W-:Y:S05]  /*02b0*/  CALL.REL.NOINC `($__internal_0_$__cuda_sm3x_div_rn_noftz_f32_slowpath) ;  /* 0x00000000000c7944 */ /* 0x000fea0003c00000 */
.L_x_4:
[----:B------:R-:W0:Y:S02]  /*02c0*/  LDC.64 R2, c[0x0][0x380] ;  /* 0x0000e000ff027b82 */ /* 0x000e240000000a00 */
[----:B0-----:R-:W-:Y:S01]  /*02d0*/  STG.E desc[UR4][R2.64], R5 ;  /* 0x0000000502007986 */ /* 0x001fe2000c101904 */
[----:B------:R-:W-:Y:S05]  /*02e0*/  EXIT ;  /* 0x000000000000794d */ /* 0x000fea0003800000 */
        .weak           $__internal_0_$__cuda_sm3x_div_rn_noftz_f32_slowpath
        .type           $__internal_0_$__cuda_sm3x_div_rn_noftz_f32_slowpath,@function
        .size           $__internal_0_$__cuda_sm3x_div_rn_noftz_f32_slowpath,(.L_x_14 - $__internal_0_$__cuda_sm3x_div_rn_noftz_f32_slowpath)
$__internal_0_$__cuda_sm3x_div_rn_noftz_f32_slowpath:
[--C-:B------:R-:W-:Y:S01]  /*02f0*/  SHF.R.U32.HI R5, RZ, 0x17, R3.reuse ;  /* 0x00000017ff057819 */ /* 0x100fe20000011603 */
[--C-:B------:R-:W-:Y:S01]  /*0300*/  IMAD.MOV.U32 R6, RZ, RZ, R0.reuse ;  /* 0x000000ffff067224 */ /* 0x100fe200078e0000 */
[----:B------:R-:W-:Y:S01]  /*0310*/  SHF.R.U32.HI R4, RZ, 0x17, R0 ;  /* 0x00000017ff047819 */ /* 0x000fe20000011600 */
[----:B------:R-:W-:Y:S01]  /*0320*/  IMAD.MOV.U32 R7, RZ, RZ, R3 ;  /* 0x000000ffff077224 */ /* 0x000fe200078e0003 */
[----:B------:R-:W-:Y:S02]  /*0330*/  LOP3.LUT R5, R5, 0xff, RZ, 0xc0, !PT ;  /* 0x000000ff05057812 */ /* 0x000fe400078ec0ff */
[----:B------:R-:W-:-:S03]  /*0340*/  LOP3.LUT R4, R4, 0xff, RZ, 0xc0, !PT ;  /* 0x000000ff04047812 */ /* 0x000fc600078ec0ff */
[----:B------:R-:W-:Y:S02]  /*0350*/  VIADD R10, R5, 0xffffffff ;  /* 0xffffffff050a7836 */ /* 0x000fe40000000000 */
[----:B------:R-:W-:-:S03]  /*0360*/  VIADD R9, R4, 0xffffffff ;  /* 0xffffffff04097836 */ /* 0x000fc60000000000 */
[----:B------:R-:W-:-:S04]  /*0370*/  ISETP.GT.U32.AND P0, PT, R10, 0xfd, PT ;  /* 0x000000fd0a00780c */ /* 0x000fc80003f04070 */
[----:B------:R-:W-:-:S13]  /*0380*/  ISETP.GT.U32.OR P0, PT, R9, 0xfd, P0 ;  /* 0x000000fd0900780c */ /* 0x000fda0000704470 */
[----:B------:R-:W-:Y:S01]  /*0390*/  @!P0 IMAD.MOV.U32 R8, RZ, RZ, RZ ;  /* 0x000000ffff088224 */ /* 0x000fe200078e00ff */
[----:B------:R-:W-:Y:S06]  /*03a0*/  @!P0 BRA `(.L_x_5) ;  /* 0x00000000005c8947 */ /* 0x000fec0003800000 */
[----:B------:R-:W-:Y:S02]  /*03b0*/  FSETP.GTU.FTZ.AND P0, PT, |R0|, +INF , PT ;  /* 0x7f8000000000780b */ /* 0x000fe40003f1c200 */
[----:B------:R-:W-:-:S04]  /*03c0*/  FSETP.GTU.FTZ.AND P1, PT, |R3|, +INF , PT ;  /* 0x7f8000000300780b */ /* 0x000fc80003f3c200 */
[----:B------:R-:W-:-:S13]  /*03d0*/  PLOP3.LUT P0, PT, P0, P1, PT, 0xf8, 0x8f ;  /* 0x00000000008f781c */ /* 0x000fda0000703f70 */
[----:B------:R-:W-:Y:S05]  /*03e0*/  @P0 BRA `(.L_x_6) ;  /* 0x0000000400440947 */ /* 0x000fea0003800000 */
[----:B------:R-:W-:-:S13]  /*03f0*/  LOP3.LUT P0, RZ, R7, 0x7fffffff, R6, 0xc8, !PT ;  /* 0x7fffffff07ff7812 */ /* 0x000fda000780c806 */
[----:B------:R-:W-:Y:S05]  /*0400*/  @!P0 BRA `(.L_x_7) ;  /* 0x0000000400348947 */ /* 0x000fea0003800000 */
[C---:B------:R-:W-:Y:S02]  /*0410*/  FSETP.NEU.FTZ.AND P2, PT, |R0|.reuse, +INF , PT ;  /* 0x7f8000000000780b */ /* 0x040fe40003f5d200 */
[----:B------:R-:W-:Y:S02]  /*0420*/  FSETP.NEU.FTZ.AND P1, PT, |R3|, +INF , PT ;  /* 0x7f8000000300780b */ /* 0x000fe40003f3d200 */
[----:B------:R-:W-:-:S11]  /*0430*/  FSETP.NEU.FTZ.AND P0, PT, |R0|, +INF , PT ;  /* 0x7f8000000000780b */ /* 0x000fd60003f1d200 */
[----:B------:R-:W-:Y:S05]  /*0440*/  @!P1 BRA !P2, `(.L_x_7) ;  /* 0x0000000400249947 */ /* 0x000fea0005000000 */
[----:B------:R-:W-:-:S04]  /*0450*/  LOP3.LUT P2, RZ, R6, 0x7fffffff, RZ, 0xc0, !PT ;  /* 0x7fffffff06ff7812 */ /* 0x000fc8000784c0ff */
[----:B------:R-:W-:-:S13]  /*0460*/  PLOP3.LUT P1, PT, P1, P2, PT, 0x2f, 0xf2 ;  /* 0x0000000000f2781c */ /* 0x000fda0000f24577 */
[----:B------:R-:W-:Y:S05]  /*0470*/  @P1 BRA `(.L_x_8) ;  /* 0x0000000400101947 */ /* 0x000fea0003800000 */
[----:B------:R-:W-:-:S04]  /*0480*/  LOP3.LUT P1, RZ, R7, 0x7fffffff, RZ, 0xc0, !PT ;  /* 0x7fffffff07ff7812 */ /* 0x000fc8000782c0ff */
[----:B------:R-:W-:-:S13]  /*0490*/  PLOP3.LUT P0, PT, P0, P1, PT, 0x2f, 0xf2 ;  /* 0x0000000000f2781c */ /* 0x000fda0000702577 */
[----:B------:R-:W-:Y:S05]  /*04a0*/  @P0 BRA `(.L_x_9) ;  /* 0x0000000000f80947 */ /* 0x000fea0003800000 */
[----:B------:R-:W-:Y:S02]  /*04b0*/  ISETP.GE.AND P0, PT, R9, RZ, PT ;  /* 0x000000ff0900720c */ /* 0x000fe40003f06270 */
[----:B------:R-:W-:-:S11]  /*04c0*/  ISETP.GE.AND P1, PT, R10, RZ, PT ;  /* 0x000000ff0a00720c */ /* 0x000fd60003f26270 */
[----:B------:R-:W-:Y:S02]  /*04d0*/  @P0 IMAD.MOV.U32 R8, RZ, RZ, RZ ;  /* 0x000000ffff080224 */ /* 0x000fe400078e00ff */
[----:B------:R-:W-:Y:S01]  /*04e0*/  @!P0 FFMA R6, R0, 1.84467440737095516160e+19, RZ ;  /* 0x5f80000000068823 */ /* 0x000fe200000000ff */
[----:B------:R-:W-:Y:S02]  /*04f0*/  @!P0 IMAD.MOV.U32 R8, RZ, RZ, -0x40 ;  /* 0xffffffc0ff088424 */ /* 0x000fe400078e00ff */
[----:B------:R-:W-:Y:S02]  /*0500*/  @!P1 FFMA R7, R3, 1.84467440737095516160e+19, RZ ;  /* 0x5f80000003079823 */ /* 0x000fe400000000ff */
[----:B------:R-:W-:-:S07]  /*0510*/  @!P1 VIADD R8, R8, 0x40 ;  /* 0x0000004008089836 */ /* 0x000fce0000000000 */
.L_x_5:
[----:B------:R-:W-:Y:S01]  /*0520*/  LEA R0, R5, 0xc0800000, 0x17 ;  /* 0xc080000005007811 */ /* 0x000fe200078eb8ff */
[----:B------:R-:W-:-:S04]  /*0530*/  VIADD R4, R4, 0xffffff81 ;  /* 0xffffff8104047836 */ /* 0x000fc80000000000 */
[----:B------:R-:W-:Y:S01]  /*0540*/  IMAD.IADD R7, R7, 0x1, -R0 ;  /* 0x0000000107077824 */ /* 0x000fe200078e0a00 */
[C---:B------:R-:W-:Y:S01]  /*0550*/  IADD3 R5, PT, PT, R4.reuse, 0x7f, -R5 ;  /* 0x0000007f04057810 */ /* 0x040fe20007ffe805 */
[----:B------:R-:W-:Y:S02]  /*0560*/  IMAD R0, R4, -0x800000, R6 ;  /* 0xff80000004007824 */ /* 0x000fe400078e0206 */
[----:B------:R-:W0:Y:S01]  /*0570*/  MUFU.RCP R3, R7 ;  /* 0x0000000700037308 */ /* 0x000e220000001000 */
[----:B------:R-:W-:Y:S01]  /*0580*/  FADD.FTZ R9, -R7, -RZ ;  /* 0x800000ff07097221 */ /* 0x000fe20000010100 */
[----:B------:R-:W-:-:S03]  /*0590*/  IMAD.IADD R5, R5, 0x1, R8 ;  /* 0x0000000105057824 */ /* 0x000fc600078e0208 */
[----:B0-----:R-:W-:-:S04]  /*05a0*/  FFMA R10, R3, R9, 1 ;  /* 0x3f800000030a7423 */ /* 0x001fc80000000009 */
[----:B------:R-:W-:-:S04]  /*05b0*/  FFMA R10, R3, R10, R3 ;  /* 0x0000000a030a7223 */ /* 0x000fc80000000003 */
[----:B------:R-:W-:-:S04]  /*05c0*/  FFMA R3, R0, R10, RZ ;  /* 0x0000000a00037223 */ /* 0x000fc800000000ff */
[----:B------:R-:W-:-:S04]  /*05d0*/  FFMA R6, R9, R3, R0 ;  /* 0x0000000309067223 */ /* 0x000fc80000000000 */
[----:B------:R-:W-:-:S04]  /*05e0*/  FFMA R11, R10, R6, R3 ;  /* 0x000000060a0b7223 */ /* 0x000fc80000000003 */
[----:B------:R-:W-:-:S04]  /*05f0*/  FFMA R6, R9, R11, R0 ;  /* 0x0000000b09067223 */ /* 0x000fc80000000000 */
[----:B------:R-:W-:-:S05]  /*0600*/  FFMA R3, R10, R6, R11 ;  /* 0x000000060a037223 */ /* 0x000fca000000000b */
[----:B------:R-:W-:-:S04]  /*0610*/  SHF.R.U32.HI R0, RZ, 0x17, R3 ;  /* 0x00000017ff007819 */ /* 0x000fc80000011603 */
[----:B------:R-:W-:-:S05]  /*0620*/  LOP3.LUT R0, R0, 0xff, RZ, 0xc0, !PT ;  /* 0x000000ff00007812 */ /* 0x000fca00078ec0ff */
[----:B------:R-:W-:-:S04]  /*0630*/  IMAD.IADD R8, R0, 0x1, R5 ;  /* 0x0000000100087824 */ /* 0x000fc800078e0205 */
[----:B------:R-:W-:-:S05]  /*0640*/  VIADD R0, R8, 0xffffffff ;  /* 0xffffffff08007836 */ /* 0x000fca0000000000 */
[----:B------:R-:W-:-:S13]  /*0650*/  ISETP.GE.U32.AND P0, PT, R0, 0xfe, PT ;  /* 0x000000fe0000780c */ /* 0x000fda0003f06070 */
[----:B------:R-:W-:Y:S05]  /*0660*/  @!P0 BRA `(.L_x_10) ;  /* 0x0000000000808947 */ /* 0x000fea0003800000 */
[----:B------:R-:W-:-:S13]  /*0670*/  ISETP.GT.AND P0, PT, R8, 0xfe, PT ;  /* 0x000000fe0800780c */ /* 0x000fda0003f04270 */
[----:B------:R-:W-:Y:S05]  /*0680*/  @P0 BRA `(.L_x_11) ;  /* 0x00000000006c0947 */ /* 0x000fea0003800000 */
[----:B------:R-:W-:-:S13]  /*0690*/  ISETP.GE.AND P0, PT, R8, 0x1, PT ;  /* 0x000000010800780c */ /* 0x000fda0003f06270 */
[----:B------:R-:W-:Y:S05]  /*06a0*/  @P0 BRA `(.L_x_12) ;  /* 0x0000000000980947 */ /* 0x000fea0003800000 */
[----:B------:R-:W-:Y:S02]  /*06b0*/  ISETP.GE.AND P0, PT, R8, -0x18, PT ;  /* 0xffffffe80800780c */ /* 0x000fe40003f06270 */
[----:B------:R-:W-:-:S11]  /*06c0*/  LOP3.LUT R3, R3, 0x80000000, RZ, 0xc0, !PT ;  /* 0x8000000003037812 */ /* 0x000fd600078ec0ff */
[----:B------:R-:W-:Y:S05]  /*06d0*/  @!P0 BRA `(.L_x_12) ;  /* 0x00000000008c8947 */ /* 0x000fea0003800000 */
[-CC-:B------:R-:W-:Y:S01]  /*06e0*/  FFMA.RZ R0, R10, R6.reuse, R11.reuse ;  /* 0x000000060a007223 */ /* 0x180fe2000000c00b */
[----:B------:R-:W-:Y:S02]  /*06f0*/  VIADD R7, R8, 0x20 ;  /* 0x0000002008077836 */ /* 0x000fe40000000000 */
[-CC-:B------:R-:W-:Y:S01]  /*0700*/  FFMA.RM R5, R10, R6.reuse, R11.reuse ;  /* 0x000000060a057223 */ /* 0x180fe2000000400b */
[----:B------:R-:W-:Y:S02]  /*0710*/  ISETP.NE.AND P2, PT, R8, RZ, PT ;  /* 0x000000ff0800720c */ /* 0x000fe40003f45270 */
[----:B------:R-:W-:Y:S01]  /*0720*/  LOP3.LUT R4, R0, 0x7fffff, RZ, 0xc0, !PT ;  /* 0x007fffff00047812 */ /* 0x000fe200078ec0ff */
[----:B------:R-:W-:Y:S01]  /*0730*/  FFMA.RP R0, R10, R6, R11 ;  /* 0x000000060a007223 */ /* 0x000fe2000000800b */
[----:B------:R-:W-:Y:S01]  /*0740*/  IMAD.MOV R6, RZ, RZ, -R8 ;  /* 0x000000ffff067224 */ /* 0x000fe200078e0a08 */
[----:B------:R-:W-:Y:S02]  /*0750*/  ISETP.NE.AND P1, PT, R8, RZ, PT ;  /* 0x000000ff0800720c */ /* 0x000fe40003f25270 */
[----:B------:R-:W-:-:S02]  /*0760*/  LOP3.LUT R4, R4, 0x800000, RZ, 0xfc, !PT ;  /* 0x0080000004047812 */ /* 0x000fc400078efcff */
[----:B------:R-:W-:Y:S02]  /*0770*/  FSETP.NEU.FTZ.AND P0, PT, R0, R5, PT ;  /* 0x000000050000720b */ /* 0x000fe40003f1d000 */
[----:B------:R-:W-:Y:S02]  /*0780*/  SHF.L.U32 R7, R4, R7, RZ ;  /* 0x0000000704077219 */ /* 0x000fe400000006ff */
[----:B------:R-:W-:Y:S02]  /*0790*/  SEL R5, R6, RZ, P2 ;  /* 0x000000ff06057207 */ /* 0x000fe40001000000 */
[----:B------:R-:W-:Y:S02]  /*07a0*/  ISETP.NE.AND P1, PT, R7, RZ, P1 ;  /* 0x000000ff0700720c */ /* 0x000fe40000f25270 */
[----:B------:R-:W-:Y:S02]  /*07b0*/  SHF.R.U32.HI R5, RZ, R5, R4 ;  /* 0x00000005ff057219 */ /* 0x000fe40000011604 */
[----:B------:R-:W-:-:S02]  /*07c0*/  PLOP3.LUT P0, PT, P0, P1, PT, 0xf8, 0x8f ;  /* 0x00000000008f781c */ /* 0x000fc40000703f70 */
[----:B------:R-:W-:Y:S02]  /*07d0*/  SHF.R.U32.HI R7, RZ, 0x1, R5 ;  /* 0x00000001ff077819 */ /* 0x000fe40000011605 */
[----:B------:R-:W-:-:S04]  /*07e0*/  SEL R0, RZ, 0x1, !P0 ;  /* 0x00000001ff007807 */ /* 0x000fc80004000000 */
[----:B------:R-:W-:-:S04]  /*07f0*/  LOP3.LUT R0, R0, 0x1, R7, 0xf8, !PT ;  /* 0x0000000100007812 */ /* 0x000fc800078ef807 */
[----:B------:R-:W-:-:S05]  /*0800*/  LOP3.LUT R0, R0, R5, RZ, 0xc0, !PT ;  /* 0x0000000500007212 */ /* 0x000fca00078ec0ff */
[----:B------:R-:W-:-:S05]  /*0810*/  IMAD.IADD R0, R7, 0x1, R0 ;  /* 0x0000000107007824 */ /* 0x000fca00078e0200 */
[----:B------:R-:W-:Y:S01]  /*0820*/  LOP3.LUT R3, R0, R3, RZ, 0xfc, !PT ;  /* 0x0000000300037212 */ /* 0x000fe200078efcff */
[----:B------:R-:W-:Y:S06]  /*0830*/  BRA `(.L_x_12) ;  /* 0x0000000000347947 */ /* 0x000fec0003800000 */
.L_x_11:
[----:B------:R-:W-:-:S04]  /*0840*/  LOP3.LUT R3, R3, 0x80000000, RZ, 0xc0, !PT ;  /* 0x8000000003037812 */ /* 0x000fc800078ec0ff */
[----:B------:R-:W-:Y:S01]  /*0850*/  LOP3.LUT R3, R3, 0x7f800000, RZ, 0xfc, !PT ;  /* 0x7f80000003037812 */ /* 0x000fe200078efcff */
[----:B------:R-:W-:Y:S06]  /*0860*/  BRA `(.L_x_12) ;  /* 0x0000000000287947 */ /* 0x000fec0003800000 */
.L_x_10:
[----:B------:R-:W-:Y:S01]  /*0870*/  IMAD R3, R5, 0x800000, R3 ;  /* 0x0080000005037824 */ /* 0x000fe200078e0203 */
[----:B------:R-:W-:Y:S06]  /*0880*/  BRA `(.L_x_12) ;  /* 0x0000000000207947 */ /* 0x000fec0003800000 */
.L_x_9:
[----:B------:R-:W-:-:S04]  /*0890*/  LOP3.LUT R3, R7, 0x80000000, R6, 0x48, !PT ;  /* 0x8000000007037812 */ /* 0x000fc800078e4806 */
[----:B------:R-:W-:Y:S01]  /*08a0*/  LOP3.LUT R3, R3, 0x7f800000, RZ, 0xfc, !PT ;  /* 0x7f80000003037812 */ /* 0x000fe200078efcff */
[----:B------:R-:W-:Y:S06]  /*08b0*/  BRA `(.L_x_12) ;  /* 0x0000000000147947 */ /* 0x000fec0003800000 */
.L_x_8:
[----:B------:R-:W-:Y:S01]  /*08c0*/  LOP3.LUT R3, R7, 0x80000000, R6, 0x48, !PT ;  /* 0x8000000007037812 */ /* 0x000fe200078e4806 */
[----:B------:R-:W-:Y:S06]  /*08d0*/  BRA `(.L_x_12) ;  /* 0x00000000000c7947 */ /* 0x000fec0003800000 */
.L_x_7:
[----:B------:R-:W0:Y:S01]  /*08e0*/  MUFU.RSQ R3, -QNAN ;  /* 0xffc0000000037908 */ /* 0x000e220000001400 */
[----:B------:R-:W-:Y:S05]  /*08f0*/  BRA `(.L_x_12) ;  /* 0x0000000000047947 */ /* 0x000fea0003800000 */
.L_x_6:
[----:B------:R-:W-:-:S07]  /*0900*/  FADD.FTZ R3, R0, R3 ;  /* 0x0000000300037221 */ /* 0x000fce0000010000 */
.L_x_12:
[----:B0-----:R-:W-:Y:S02]  /*0910*/  IMAD.MOV.U32 R5, RZ, RZ, R3 ;  /* 0x000000ffff057224 */ /* 0x001fe400078e0003 */
[----:B------:R-:W-:-:S04]  /*0920*/  IMAD.MOV.U32 R3, RZ, RZ, 0x0 ;  /* 0x00000000ff037424 */ /* 0x000fc800078e00ff */
[----:B------:R-:W-:Y:S05]  /*0930*/  RET.REL.NODEC R2 `(_Z17mean_of_array_gpuPfi) ;  /* 0xfffffff402b07950 */ /* 0x000fea0003c3ffff */
.L_x_13:
[----:B------:R-:W-:-:S00]  /*0940*/  BRA `(.L_x_13) ;  /* 0xfffffffc00fc7947 */ /* 0x000fc0000383ffff */
[----:B------:R-:W-:-:S00]  /*0950*/  NOP ;  /* 0x0000000000007918 */ /* 0x000fc00000000000 */
        /* <DEDUP_REMOVED lines=10> */
.L_x_14:


//--------------------- .nv.shared.reserved.0     --------------------------
	.section	.nv.shared.reserved.0,"aw",@nobits
	.weak		__nv_reservedSMEM_offset_0_alias
	.size		__nv_reservedSMEM_offset_0_alias, 0, 64
	.other		__nv_reservedSMEM_offset_0_alias,@"STO_CUDA_RESERVED_SHARED STV_DEFAULT"
__nv_reservedSMEM_offset_0_alias:
	.zero		0
	.zero		64


//--------------------- .nv.constant0._Z17mean_of_array_gpuPfi --------------------------
	.section	.nv.constant0._Z17mean_of_array_gpuPfi,"a",@progbits
	.sectionflags	@""
	.align	4
.nv.constant0._Z17mean_of_array_gpuPfi:
	.zero		908


//--------------------- SYMBOLS --------------------------

	.type		.nv.reservedSmem.offset0,@object
	.size		.nv.reservedSmem.offset0,0x4
